	.headerflags	@"EF_CUDA_TEXMODE_UNIFIED EF_CUDA_64BIT_ADDRESS EF_CUDA_ACCELERATORS EF_CUDA_SM90 EF_CUDA_VIRTUAL_SM(EF_CUDA_SM90)"
	.elftype	@"ET_EXEC"


//--------------------- .nv.info                  --------------------------
	.section	.nv.info,"",@"SHT_CUDA_INFO"
	.align	4


	//----- nvinfo : EIATTR_REGCOUNT
	.align		4
        /*0000*/ 	.byte	0x04, 0x2f
        /*0002*/ 	.short	(.L_1 - .L_0)
	.align		4
.L_0:
        /*0004*/ 	.word	index@(triton_poi_fused_convolution_max_pool2d_with_indices_relu_9)
        /*0008*/ 	.word	0x00000010


	//----- nvinfo : EIATTR_MIN_STACK_SIZE
	.align		4
.L_1:
        /*000c*/ 	.byte	0x04, 0x12
        /*000e*/ 	.short	(.L_3 - .L_2)
	.align		4
.L_2:
        /*0010*/ 	.word	index@(triton_poi_fused_convolution_max_pool2d_with_indices_relu_9)
        /*0014*/ 	.word	0x00000000


	//----- nvinfo : EIATTR_FRAME_SIZE
	.align		4
.L_3:
        /*0018*/ 	.byte	0x04, 0x11
        /*001a*/ 	.short	(.L_5 - .L_4)
	.align		4
.L_4:
        /*001c*/ 	.word	index@(triton_poi_fused_convolution_max_pool2d_with_indices_relu_9)
        /*0020*/ 	.word	0x00000000


	//----- nvinfo : EIATTR_MIN_STACK_SIZE
	.align		4
.L_5:
        /*0024*/ 	.byte	0x04, 0x12
        /*0026*/ 	.short	(.L_7 - .L_6)
	.align		4
.L_6:
        /*0028*/ 	.word	index@(triton_poi_fused_convolution_max_pool2d_with_indices_relu_9)
        /*002c*/ 	.word	0x00000000
.L_7:


//--------------------- .nv.info.triton_poi_fused_convolution_max_pool2d_with_indices_relu_9 --------------------------
	.section	.nv.info.triton_poi_fused_convolution_max_pool2d_with_indices_relu_9,"",@"SHT_CUDA_INFO"
	.sectionflags	@""
	.align	4


	//----- nvinfo : EIATTR_CUDA_API_VERSION
	.align		4
        /*0000*/ 	.byte	0x04, 0x37
        /*0002*/ 	.short	(.L_9 - .L_8)
.L_8:
        /*0004*/ 	.word	0x0000007c


	//----- nvinfo : EIATTR_KPARAM_INFO
	.align		4
.L_9:
        /*0008*/ 	.byte	0x04, 0x17
        /*000a*/ 	.short	(.L_11 - .L_10)
.L_10:
        /*000c*/ 	.word	0x00000000
        /*0010*/ 	.short	0x0002
        /*0012*/ 	.short	0x0010
        /*0014*/ 	.byte	0x00, 0xf0, 0x11, 0x00


	//----- nvinfo : EIATTR_KPARAM_INFO
	.align		4
.L_11:
        /*0018*/ 	.byte	0x04, 0x17
        /*001a*/ 	.short	(.L_13 - .L_12)
.L_12:
        /*001c*/ 	.word	0x00000000
        /*0020*/ 	.short	0x0001
        /*0022*/ 	.short	0x0008
        /*0024*/ 	.byte	0x00, 0xf4, 0x21, 0x00


	//----- nvinfo : EIATTR_KPARAM_INFO
	.align		4
.L_13:
        /*0028*/ 	.byte	0x04, 0x17
        /*002a*/ 	.short	(.L_15 - .L_14)
.L_14:
        /*002c*/ 	.word	0x00000000
        /*0030*/ 	.short	0x0000
        /*0032*/ 	.short	0x0000
        /*0034*/ 	.byte	0x00, 0xf4, 0x21, 0x00


	//----- nvinfo : EIATTR_SPARSE_MMA_MASK
	.align		4
.L_15:
        /*0038*/ 	.byte	0x03, 0x50
        /*003a*/ 	.short	0x0000


	//----- nvinfo : EIATTR_MAXREG_COUNT
	.align		4
        /*003c*/ 	.byte	0x03, 0x1b
        /*003e*/ 	.short	0x00ff


	//----- nvinfo : EIATTR_EXIT_INSTR_OFFSETS
	.align		4
        /*0040*/ 	.byte	0x04, 0x1c
        /*0042*/ 	.short	(.L_17 - .L_16)


	//   ....[0]....
.L_16:
        /*0044*/ 	.word	0x00000360


	//----- nvinfo : EIATTR_REQNTID
	.align		4
.L_17:
        /*0048*/ 	.byte	0x04, 0x10
        /*004a*/ 	.short	(.L_19 - .L_18)
.L_18:
        /*004c*/ 	.word	0x00000100
        /*0050*/ 	.word	0x00000001
        /*0054*/ 	.word	0x00000001


	//----- nvinfo : EIATTR_CBANK_PARAM_SIZE
	.align		4
.L_19:
        /*0058*/ 	.byte	0x03, 0x19
        /*005a*/ 	.short	0x0014


	//----- nvinfo : EIATTR_PARAM_CBANK
	.align		4
        /*005c*/ 	.byte	0x04, 0x0a
        /*005e*/ 	.short	(.L_21 - .L_20)
	.align		4
.L_20:
        /*0060*/ 	.word	index@(.nv.constant0.triton_poi_fused_convolution_max_pool2d_with_indices_relu_9)
        /*0064*/ 	.short	0x0210
        /*0066*/ 	.short	0x0014


	//----- nvinfo : EIATTR_SW_WAR
	.align		4
.L_21:
        /*0068*/ 	.byte	0x04, 0x36
        /*006a*/ 	.short	(.L_23 - .L_22)
.L_22:
        /*006c*/ 	.word	0x00000008
.L_23:


//--------------------- .nv.callgraph             --------------------------
	.section	.nv.callgraph,"",@"SHT_CUDA_CALLGRAPH"
	.align	4
	.sectionentsize	8
	.align		4
        /*0000*/ 	.word	0x00000000
	.align		4
        /*0004*/ 	.word	0xffffffff
	.align		4
        /*0008*/ 	.word	0x00000000
	.align		4
        /*000c*/ 	.word	0xfffffffe
	.align		4
        /*0010*/ 	.word	0x00000000
	.align		4
        /*0014*/ 	.word	0xfffffffd
	.align		4
        /*0018*/ 	.word	0x00000000
	.align		4
        /*001c*/ 	.word	0xfffffffc


//--------------------- .text.triton_poi_fused_convolution_max_pool2d_with_indices_relu_9 --------------------------
	.section	.text.triton_poi_fused_convolution_max_pool2d_with_indices_relu_9,"ax",@progbits
	.align	128
        .global         triton_poi_fused_convolution_max_pool2d_with_indices_relu_9
        .type           triton_poi_fused_convolution_max_pool2d_with_indices_relu_9,@function
        .size           triton_poi_fused_convolution_max_pool2d_with_indices_relu_9,(.L_x_1 - triton_poi_fused_convolution_max_pool2d_with_indices_relu_9)
        .other          triton_poi_fused_convolution_max_pool2d_with_indices_relu_9,@"STO_CUDA_ENTRY STV_DEFAULT"
triton_poi_fused_convolution_max_pool2d_with_indices_relu_9:
.text.triton_poi_fused_convolution_max_pool2d_with_indices_relu_9:
[----:B------:R-:W-:Y:S01]  /*0000*/  LDC R1, c[0x0][0x28] ;  /* 0x00000a00ff017b82 */ /* 0x000fe20000000800 */
[----:B------:R-:W1:Y:S01]  /*0010*/  S2R R0, SR_TID.X ;  /* 0x0000000000007919 */ /* 0x000e620000002100 */
[----:B------:R-:W-:Y:S01]  /*0020*/  ULDC.64 UR4, c[0x0][0x208] ;  /* 0x0000820000047ab9 */ /* 0x000fe20000000a00 */
[----:B------:R-:W2:Y:S01]  /*0030*/  S2R R3, SR_CTAID.X ;  /* 0x0000000000037919 */ /* 0x000ea20000002500 */
[----:B-1----:R-:W-:Y:S01]  /*0040*/  IMAD.SHL.U32 R0, R0, 0x2, RZ ;  /* 0x0000000200007824 */ /* 0x002fe200078e00ff */
[----:B--2---:R-:W-:-:S04]  /*0050*/  SHF.R.S32.HI R5, RZ, 0x16, R3 ;  /* 0x00000016ff057819 */ /* 0x004fc80000011403 */
[----:B------:R-:W-:Y:S02]  /*0060*/  LOP3.LUT R0, R0, 0x1fe, RZ, 0xc0, !PT ;  /* 0x000001fe00007812 */ /* 0x000fe400078ec0ff */
[----:B------:R-:W-:-:S03]  /*0070*/  SGXT R5, R5, 0x1 ;  /* 0x000000010505781a */ /* 0x000fc60000000200 */
[----:B------:R-:W-:-:S05]  /*0080*/  IMAD R0, R3, 0x200, R0 ;  /* 0x0000020003007824 */ /* 0x000fca00078e0200 */
[----:B------:R-:W-:Y:S02]  /*0090*/  SHF.R.S32.HI R3, RZ, 0x1f, R0 ;  /* 0x0000001fff037819 */ /* 0x000fe40000011400 */
[-C--:B------:R-:W-:Y:S02]  /*00a0*/  LEA.HI R6, R5, R0.reuse, RZ, 0xb ;  /* 0x0000000005067211 */ /* 0x080fe400078f58ff */
[----:B------:R-:W-:Y:S02]  /*00b0*/  LEA.HI R4, R3, R0, RZ, 0x6 ;  /* 0x0000000003047211 */ /* 0x000fe400078f30ff */
[----:B------:R-:W1:Y:S01]  /*00c0*/  LDC.64 R2, c[0x0][0x210] ;  /* 0x00008400ff027b82 */ /* 0x000e620000000a00 */
[----:B------:R-:W-:Y:S01]  /*00d0*/  IMAD.SHL.U32 R7, R6, 0x4, RZ ;  /* 0x0000000406077824 */ /* 0x000fe200078e00ff */
[----:B------:R-:W-:-:S04]  /*00e0*/  SHF.R.S32.HI R5, RZ, 0x6, R4 ;  /* 0x00000006ff057819 */ /* 0x000fc80000011404 */
[----:B------:R-:W-:Y:S02]  /*00f0*/  LEA.HI R6, R5, R5, RZ, 0x5 ;  /* 0x0000000505067211 */ /* 0x000fe400078f28ff */
[----:B------:R-:W-:Y:S02]  /*0100*/  LOP3.LUT R8, R7, 0xffffe000, RZ, 0xc0, !PT ;  /* 0xffffe00007087812 */ /* 0x000fe400078ec0ff */
[----:B------:R-:W-:Y:S02]  /*0110*/  LOP3.LUT R7, R4, 0xffffffc0, RZ, 0xc0, !PT ;  /* 0xffffffc004077812 */ /* 0x000fe400078ec0ff */
[----:B------:R-:W-:Y:S02]  /*0120*/  LOP3.LUT R6, R6, 0x1ffffe0, RZ, 0xc0, !PT ;  /* 0x01ffffe006067812 */ /* 0x000fe400078ec0ff */
[----:B------:R-:W-:-:S03]  /*0130*/  IADD3 R7, R8, R0, -R7 ;  /* 0x0000000008077210 */ /* 0x000fc60007ffe807 */
[----:B------:R-:W-:-:S04]  /*0140*/  IMAD.IADD R6, R5, 0x1, -R6 ;  /* 0x0000000105067824 */ /* 0x000fc800078e0a06 */
[----:B------:R-:W-:-:S04]  /*0150*/  IMAD R11, R6, 0x80, R7 ;  /* 0x00000080060b7824 */ /* 0x000fc800078e0207 */
[C---:B------:R-:W-:Y:S02]  /*0160*/  VIADD R7, R11.reuse, 0x40 ;  /* 0x000000400b077836 */ /* 0x040fe40000000000 */
[----:B-1----:R-:W-:-:S04]  /*0170*/  IMAD.WIDE R4, R11, 0x4, R2 ;  /* 0x000000040b047825 */ /* 0x002fc800078e0202 */
[--C-:B------:R-:W-:Y:S02]  /*0180*/  IMAD.WIDE R6, R7, 0x4, R2.reuse ;  /* 0x0000000407067825 */ /* 0x100fe400078e0202 */
[----:B------:R-:W2:Y:S02]  /*0190*/  LDG.E.64 R4, desc[UR4][R4.64] ;  /* 0x0000000404047981 */ /* 0x000ea4000c1e1b00 */
[----:B------:R-:W-:Y:S02]  /*01a0*/  VIADD R9, R11, 0x1000 ;  /* 0x000010000b097836 */ /* 0x000fe40000000000 */
[----:B------:R-:W2:Y:S02]  /*01b0*/  LDG.E.64 R6, desc[UR4][R6.64] ;  /* 0x0000000406067981 */ /* 0x000ea4000c1e1b00 */
[----:B------:R-:W-:-:S04]  /*01c0*/  IMAD.WIDE R8, R9, 0x4, R2 ;  /* 0x0000000409087825 */ /* 0x000fc800078e0202 */
[----:B------:R-:W-:Y:S02]  /*01d0*/  VIADD R11, R11, 0x1040 ;  /* 0x000010400b0b7836 */ /* 0x000fe40000000000 */
[----:B------:R-:W3:Y:S02]  /*01e0*/  LDG.E.64 R8, desc[UR4][R8.64] ;  /* 0x0000000408087981 */ /* 0x000ee4000c1e1b00 */
[----:B------:R-:W-:Y:S02]  /*01f0*/  IMAD.WIDE R2, R11, 0x4, R2 ;  /* 0x000000040b027825 */ /* 0x000fe400078e0202 */
[----:B------:R-:W1:Y:S03]  /*0200*/  LDC.64 R10, c[0x0][0x218] ;  /* 0x00008600ff0a7b82 */ /* 0x000e660000000a00 */
[----:B------:R1:W4:Y:S02]  /*0210*/  LDG.E.64 R12, desc[UR4][R2.64] ;  /* 0x00000004020c7981 */ /* 0x000324000c1e1b00 */
[----:B-1----:R-:W-:Y:S01]  /*0220*/  IMAD.WIDE R2, R0, 0x4, R10 ;  /* 0x0000000400027825 */ /* 0x002fe200078e020a */
[----:B--2---:R-:W-:-:S02]  /*0230*/  FSETP.GT.AND P2, PT, R6, R4, PT ;  /* 0x000000040600720b */ /* 0x004fc40003f44000 */
[C---:B------:R-:W-:Y:S02]  /*0240*/  FSETP.GT.AND P3, PT, R7.reuse, R5, PT ;  /* 0x000000050700720b */ /* 0x040fe40003f64000 */
[----:B------:R-:W-:Y:S02]  /*0250*/  FSETP.NAN.AND P4, PT, R6, R6, PT ;  /* 0x000000060600720b */ /* 0x000fe40003f88000 */
[----:B------:R-:W-:Y:S02]  /*0260*/  FSETP.NAN.AND P5, PT, R7, R7, PT ;  /* 0x000000070700720b */ /* 0x000fe40003fa8000 */
[----:B---3--:R-:W-:Y:S02]  /*0270*/  FSETP.NAN.AND P0, PT, R8, R8, PT ;  /* 0x000000080800720b */ /* 0x008fe40003f08000 */
[----:B------:R-:W-:-:S03]  /*0280*/  FSETP.NAN.AND P1, PT, R9, R9, PT ;  /* 0x000000090900720b */ /* 0x000fc60003f28000 */
[----:B------:R-:W-:Y:S02]  /*0290*/  @!P2 FSEL R6, R6, R4, P4 ;  /* 0x000000040606a208 */ /* 0x000fe40002000000 */
[----:B------:R-:W-:Y:S02]  /*02a0*/  @!P3 FSEL R7, R7, R5, P5 ;  /* 0x000000050707b208 */ /* 0x000fe40002800000 */
[----:B----4-:R-:W-:Y:S02]  /*02b0*/  FSETP.NAN.AND P2, PT, R12, R12, PT ;  /* 0x0000000c0c00720b */ /* 0x010fe40003f48000 */
[----:B------:R-:W-:Y:S02]  /*02c0*/  FSETP.NAN.AND P3, PT, R13, R13, PT ;  /* 0x0000000d0d00720b */ /* 0x000fe40003f68000 */
[----:B------:R-:W-:Y:S02]  /*02d0*/  FSETP.GEU.AND P4, PT, R6, R8, PT ;  /* 0x000000080600720b */ /* 0x000fe40003f8e000 */
[----:B------:R-:W-:-:S02]  /*02e0*/  FSETP.GEU.AND P5, PT, R7, R9, PT ;  /* 0x000000090700720b */ /* 0x000fc40003fae000 */
[----:B------:R-:W-:Y:S02]  /*02f0*/  @!P0 FSEL R8, R8, R6, !P4 ;  /* 0x0000000608088208 */ /* 0x000fe40006000000 */
[----:B------:R-:W-:Y:S02]  /*0300*/  @!P1 FSEL R9, R9, R7, !P5 ;  /* 0x0000000709099208 */ /* 0x000fe40006800000 */
[----:B------:R-:W-:Y:S02]  /*0310*/  FSETP.GEU.AND P0, PT, R8, R12, PT ;  /* 0x0000000c0800720b */ /* 0x000fe40003f0e000 */
[----:B------:R-:W-:Y:S02]  /*0320*/  FSETP.GEU.AND P1, PT, R9, R13, PT ;  /* 0x0000000d0900720b */ /* 0x000fe40003f2e000 */
[----:B------:R-:W-:Y:S02]  /*0330*/  @!P2 SEL R12, R12, R8, !P0 ;  /* 0x000000080c0ca207 */ /* 0x000fe40004000000 */
[----:B------:R-:W-:-:S05]  /*0340*/  @!P3 SEL R13, R13, R9, !P1 ;  /* 0x000000090d0db207 */ /* 0x000fca0004800000 */
[----:B------:R-:W-:Y:S01]  /*0350*/  STG.E.64 desc[UR4][R2.64], R12 ;  /* 0x0000000c02007986 */ /* 0x000fe2000c101b04 */
[----:B------:R-:W-:Y:S05]  /*0360*/  EXIT ;  /* 0x000000000000794d */ /* 0x000fea0003800000 */
.L_x_0:
[----:B------:R-:W-:-:S00]  /*0370*/  BRA `(.L_x_0) ;  /* 0xfffffffc00fc7947 */ /* 0x000fc0000383ffff */
[----:B------:R-:W-:-:S00]  /*0380*/  NOP ;  /* 0x0000000000007918 */ /* 0x000fc00000000000 */
[----:B------:R-:W-:-:S00]  /*0390*/  NOP ;  /* 0x0000000000007918 */ /* 0x000fc00000000000 */
[----:B------:R-:W-:-:S00]  /*03a0*/  NOP ;  /* 0x0000000000007918 */ /* 0x000fc00000000000 */
[----:B------:R-:W-:-:S00]  /*03b0*/  NOP ;  /* 0x0000000000007918 */ /* 0x000fc00000000000 */
[----:B------:R-:W-:-:S00]  /*03c0*/  NOP ;  /* 0x0000000000007918 */ /* 0x000fc00000000000 */
[----:B------:R-:W-:-:S00]  /*03d0*/  NOP ;  /* 0x0000000000007918 */ /* 0x000fc00000000000 */
[----:B------:R-:W-:-:S00]  /*03e0*/  NOP ;  /* 0x0000000000007918 */ /* 0x000fc00000000000 */
[----:B------:R-:W-:-:S00]  /*03f0*/  NOP ;  /* 0x0000000000007918 */ /* 0x000fc00000000000 */
.L_x_1:


//--------------------- .nv.constant0.triton_poi_fused_convolution_max_pool2d_with_indices_relu_9 --------------------------
	.section	.nv.constant0.triton_poi_fused_convolution_max_pool2d_with_indices_relu_9,"a",@progbits
	.sectionflags	@""
	.align	4
.nv.constant0.triton_poi_fused_convolution_max_pool2d_with_indices_relu_9:
	.zero		548
